//
// Generated by NVIDIA NVVM Compiler
//
// Compiler Build ID: CL-36424714
// Cuda compilation tools, release 13.0, V13.0.88
// Based on NVVM 20.0.0
//

.version 9.0
.target sm_100
.address_size 64

	// .globl	_Z10count_pi_1PfS_Pi

.visible .entry _Z10count_pi_1PfS_Pi(
	.param .u64 .ptr .align 1 _Z10count_pi_1PfS_Pi_param_0,
	.param .u64 .ptr .align 1 _Z10count_pi_1PfS_Pi_param_1,
	.param .u64 .ptr .align 1 _Z10count_pi_1PfS_Pi_param_2
)
{
	.reg .pred 	%p<2>;
	.reg .b32 	%r<7>;
	.reg .b32 	%f<5>;
	.reg .b64 	%rd<14>;

	ld.param.u64 	%rd2, [_Z10count_pi_1PfS_Pi_param_0];
	ld.param.u64 	%rd3, [_Z10count_pi_1PfS_Pi_param_1];
	ld.param.u64 	%rd4, [_Z10count_pi_1PfS_Pi_param_2];
	cvta.to.global.u64 	%rd1, %rd4;
	cvta.to.global.u64 	%rd5, %rd3;
	cvta.to.global.u64 	%rd6, %rd2;
	mov.u32 	%r2, %ctaid.x;
	mov.u32 	%r3, %ntid.x;
	mov.u32 	%r4, %tid.x;
	mad.lo.s32 	%r1, %r2, %r3, %r4;
	mul.wide.s32 	%rd7, %r1, 4;
	add.s64 	%rd8, %rd6, %rd7;
	ld.global.f32 	%f1, [%rd8];
	add.s64 	%rd9, %rd5, %rd7;
	ld.global.f32 	%f2, [%rd9];
	mul.f32 	%f3, %f2, %f2;
	fma.rn.f32 	%f4, %f1, %f1, %f3;
	setp.gtu.f32 	%p1, %f4, 0f3F800000;
	@%p1 bra 	$L__BB0_2;
	add.s64 	%rd11, %rd1, %rd7;
	mov.b32 	%r5, 1;
	st.global.u32 	[%rd11], %r5;
	bra.uni 	$L__BB0_3;
$L__BB0_2:
	add.s64 	%rd13, %rd1, %rd7;
	mov.b32 	%r6, 0;
	st.global.u32 	[%rd13], %r6;
$L__BB0_3:
	ret;

}


// ===== COMPILED SASS (sm_100) =====

	.target	sm_100

	.elftype	@"ET_EXEC"


//--------------------- .note.nv.tkinfo           --------------------------
	.section	.note.nv.tkinfo,"",@"SHT_NOTE"
	.sectionflags	@"SHF_NOTE_NV_TKINFO"
	.tkinfo
        /*0018*/ 	.word	0x00000002
        /*0030*/ 	.string	""
        /*0030*/ 	.string	"ptxas"
        /*0030*/ 	.string	"Cuda compilation tools, release 13.0, V13.0.88"
        /*0030*/ 	.string	"Build cuda_13.0.r13.0/compiler.36424714_0"
        /*0030*/ 	.string	"-arch sm_100 -m 64 "



//--------------------- .note.nv.cuinfo           --------------------------
	.section	.note.nv.cuinfo,"",@"SHT_NOTE"
	.sectionflags	@"SHF_NOTE_NV_CUINFO"
        /*0018*/ 	.short	0x0002
        /*001a*/ 	.short	0x0064
        /*001c*/ 	.short	0x0082
	.zero		2


//--------------------- .nv.info                  --------------------------
	.section	.nv.info,"",@"SHT_CUDA_INFO"
	.align	4


	//----- nvinfo : EIATTR_REGCOUNT
	.align		4
        /*0000*/ 	.byte	0x04, 0x2f
        /*0002*/ 	.short	(.L_1 - .L_0)
	.align		4
.L_0:
        /*0004*/ 	.word	index@(_Z10count_pi_1PfS_Pi)
        /*0008*/ 	.word	0x0000000e


	//----- nvinfo : EIATTR_FRAME_SIZE
	.align		4
.L_1:
        /*000c*/ 	.byte	0x04, 0x11
        /*000e*/ 	.short	(.L_3 - .L_2)
	.align		4
.L_2:
        /*0010*/ 	.word	index@(_Z10count_pi_1PfS_Pi)
        /*0014*/ 	.word	0x00000000


	//----- nvinfo : EIATTR_MIN_STACK_SIZE
	.align		4
.L_3:
        /*0018*/ 	.byte	0x04, 0x12
        /*001a*/ 	.short	(.L_5 - .L_4)
	.align		4
.L_4:
        /*001c*/ 	.word	index@(_Z10count_pi_1PfS_Pi)
        /*0020*/ 	.word	0x00000000
.L_5:


//--------------------- .nv.compat                --------------------------
	.section	.nv.compat,"",@"SHT_CUDA_COMPAT_INFO"
	.align	4
        /*0000*/ 	.byte	0x02, 0x09, 0x00, 0x00, 0x02, 0x02, 0x01, 0x00, 0x02, 0x05, 0x05, 0x00, 0x03, 0x07, 0x01, 0x01
        /*0010*/ 	.byte	0x02, 0x03, 0x00, 0x00, 0x02, 0x06, 0x01, 0x00, 0x04, 0x0b, 0x08, 0x00, 0x01, 0x00, 0x00, 0x00
        /*0020*/ 	.byte	0x00, 0x00, 0x00, 0x00


//--------------------- .nv.info._Z10count_pi_1PfS_Pi --------------------------
	.section	.nv.info._Z10count_pi_1PfS_Pi,"",@"SHT_CUDA_INFO"
	.sectionflags	@""
	.align	4


	//----- nvinfo : EIATTR_CUDA_API_VERSION
	.align		4
        /*0000*/ 	.byte	0x04, 0x37
        /*0002*/ 	.short	(.L_7 - .L_6)
.L_6:
        /*0004*/ 	.word	0x00000082


	//----- nvinfo : EIATTR_KPARAM_INFO
	.align		4
.L_7:
        /*0008*/ 	.byte	0x04, 0x17
        /*000a*/ 	.short	(.L_9 - .L_8)
.L_8:
        /*000c*/ 	.word	0x00000000
        /*0010*/ 	.short	0x0002
        /*0012*/ 	.short	0x0010
        /*0014*/ 	.byte	0x00, 0xf5, 0x21, 0x00


	//----- nvinfo : EIATTR_KPARAM_INFO
	.align		4
.L_9:
        /*0018*/ 	.byte	0x04, 0x17
        /*001a*/ 	.short	(.L_11 - .L_10)
.L_10:
        /*001c*/ 	.word	0x00000000
        /*0020*/ 	.short	0x0001
        /*0022*/ 	.short	0x0008
        /*0024*/ 	.byte	0x00, 0xf5, 0x21, 0x00


	//----- nvinfo : EIATTR_KPARAM_INFO
	.align		4
.L_11:
        /*0028*/ 	.byte	0x04, 0x17
        /*002a*/ 	.short	(.L_13 - .L_12)
.L_12:
        /*002c*/ 	.word	0x00000000
        /*0030*/ 	.short	0x0000
        /*0032*/ 	.short	0x0000
        /*0034*/ 	.byte	0x00, 0xf5, 0x21, 0x00


	//----- nvinfo : EIATTR_SPARSE_MMA_MASK
	.align		4
.L_13:
        /*0038*/ 	.byte	0x03, 0x50
        /*003a*/ 	.short	0x0000


	//----- nvinfo : EIATTR_MAXREG_COUNT
	.align		4
        /*003c*/ 	.byte	0x03, 0x1b
        /*003e*/ 	.short	0x00ff


	//----- nvinfo : EIATTR_MERCURY_ISA_VERSION
	.align		4
        /*0040*/ 	.byte	0x03, 0x5f
        /*0042*/ 	.short	0x0101


	//----- nvinfo : EIATTR_VRC_CTA_INIT_COUNT
	.align		4
        /*0044*/ 	.byte	0x02, 0x4a
	.zero		1
	.zero		1


	//----- nvinfo : EIATTR_EXIT_INSTR_OFFSETS
	.align		4
        /*0048*/ 	.byte	0x04, 0x1c
        /*004a*/ 	.short	(.L_15 - .L_14)


	//   ....[0]....
.L_14:
        /*004c*/ 	.word	0x00000130


	//   ....[1]....
        /*0050*/ 	.word	0x00000170


	//----- nvinfo : EIATTR_CBANK_PARAM_SIZE
	.align		4
.L_15:
        /*0054*/ 	.byte	0x03, 0x19
        /*0056*/ 	.short	0x0018


	//----- nvinfo : EIATTR_PARAM_CBANK
	.align		4
        /*0058*/ 	.byte	0x04, 0x0a
        /*005a*/ 	.short	(.L_17 - .L_16)
	.align		4
.L_16:
        /*005c*/ 	.word	index@(.nv.constant0._Z10count_pi_1PfS_Pi)
        /*0060*/ 	.short	0x0380
        /*0062*/ 	.short	0x0018


	//----- nvinfo : EIATTR_SW_WAR
	.align		4
.L_17:
        /*0064*/ 	.byte	0x04, 0x36
        /*0066*/ 	.short	(.L_19 - .L_18)
.L_18:
        /*0068*/ 	.word	0x00000008
.L_19:


//--------------------- .nv.callgraph             --------------------------
	.section	.nv.callgraph,"",@"SHT_CUDA_CALLGRAPH"
	.align	4
	.sectionentsize	8
	.align		4
        /*0000*/ 	.word	0x00000000
	.align		4
        /*0004*/ 	.word	0xffffffff
	.align		4
        /*0008*/ 	.word	0x00000000
	.align		4
        /*000c*/ 	.word	0xfffffffe
	.align		4
        /*0010*/ 	.word	0x00000000
	.align		4
        /*0014*/ 	.word	0xfffffffd
	.align		4
        /*0018*/ 	.word	0x00000000
	.align		4
        /*001c*/ 	.word	0xfffffffc


//--------------------- .text._Z10count_pi_1PfS_Pi --------------------------
	.section	.text._Z10count_pi_1PfS_Pi,"ax",@progbits
	.align	128
        .global         _Z10count_pi_1PfS_Pi
        .type           _Z10count_pi_1PfS_Pi,@function
        .size           _Z10count_pi_1PfS_Pi,(.L_x_1 - _Z10count_pi_1PfS_Pi)
        .other          _Z10count_pi_1PfS_Pi,@"STO_CUDA_ENTRY STV_DEFAULT"
_Z10count_pi_1PfS_Pi:
.text._Z10count_pi_1PfS_Pi:
[----:B------:R-:W-:Y:S01]  /*0000*/  LDC R1, c[0x0][0x37c] ;  /* 0x0000df00ff017b82 */ /* 0x000fe20000000800 */
[----:B------:R-:W0:Y:S07]  /*0010*/  S2R R0, SR_TID.X ;  /* 0x0000000000007919 */ /* 0x000e2e0000002100 */
[----:B------:R-:W0:Y:S01]  /*0020*/  S2UR UR6, SR_CTAID.X ;  /* 0x00000000000679c3 */ /* 0x000e220000002500 */
[----:B------:R-:W1:Y:S07]  /*0030*/  LDCU.64 UR4, c[0x0][0x358] ;  /* 0x00006b00ff0477ac */ /* 0x000e6e0008000a00 */
[----:B------:R-:W0:Y:S08]  /*0040*/  LDC R9, c[0x0][0x360] ;  /* 0x0000d800ff097b82 */ /* 0x000e300000000800 */
[----:B------:R-:W2:Y:S08]  /*0050*/  LDC.64 R4, c[0x0][0x388] ;  /* 0x0000e200ff047b82 */ /* 0x000eb00000000a00 */
[----:B------:R-:W3:Y:S01]  /*0060*/  LDC.64 R2, c[0x0][0x380] ;  /* 0x0000e000ff027b82 */ /* 0x000ee20000000a00 */
[----:B0-----:R-:W-:-:S04]  /*0070*/  IMAD R9, R9, UR6, R0 ;  /* 0x0000000609097c24 */ /* 0x001fc8000f8e0200 */
[----:B--2---:R-:W-:-:S06]  /*0080*/  IMAD.WIDE R4, R9, 0x4, R4 ;  /* 0x0000000409047825 */ /* 0x004fcc00078e0204 */
[----:B-1----:R-:W2:Y:S01]  /*0090*/  LDG.E R4, desc[UR4][R4.64] ;  /* 0x0000000404047981 */ /* 0x002ea2000c1e1900 */
[----:B---3--:R-:W-:-:S06]  /*00a0*/  IMAD.WIDE R2, R9, 0x4, R2 ;  /* 0x0000000409027825 */ /* 0x008fcc00078e0202 */
[----:B------:R-:W3:Y:S01]  /*00b0*/  LDG.E R2, desc[UR4][R2.64] ;  /* 0x0000000402027981 */ /* 0x000ee2000c1e1900 */
[----:B--2---:R-:W-:-:S04]  /*00c0*/  FMUL R7, R4, R4 ;  /* 0x0000000404077220 */ /* 0x004fc80000400000 */
[----:B---3--:R-:W-:-:S05]  /*00d0*/  FFMA R7, R2, R2, R7 ;  /* 0x0000000202077223 */ /* 0x008fca0000000007 */
[----:B------:R-:W-:-:S13]  /*00e0*/  FSETP.GTU.AND P0, PT, R7, 1, PT ;  /* 0x3f8000000700780b */ /* 0x000fda0003f0c000 */
[----:B------:R-:W0:Y:S01]  /*00f0*/  @!P0 LDC.64 R6, c[0x0][0x390] ;  /* 0x0000e400ff068b82 */ /* 0x000e220000000a00 */
[----:B------:R-:W-:Y:S01]  /*0100*/  @!P0 MOV R11, 0x1 ;  /* 0x00000001000b8802 */ /* 0x000fe20000000f00 */
[----:B0-----:R-:W-:-:S05]  /*0110*/  @!P0 IMAD.WIDE R6, R9, 0x4, R6 ;  /* 0x0000000409068825 */ /* 0x001fca00078e0206 */
[----:B------:R0:W-:Y:S01]  /*0120*/  @!P0 STG.E desc[UR4][R6.64], R11 ;  /* 0x0000000b06008986 */ /* 0x0001e2000c101904 */
[----:B------:R-:W-:Y:S05]  /*0130*/  @!P0 EXIT ;  /* 0x000000000000894d */ /* 0x000fea0003800000 */
[----:B------:R-:W1:Y:S02]  /*0140*/  LDC.64 R2, c[0x0][0x390] ;  /* 0x0000e400ff027b82 */ /* 0x000e640000000a00 */
[----:B-1----:R-:W-:-:S05]  /*0150*/  IMAD.WIDE R2, R9, 0x4, R2 ;  /* 0x0000000409027825 */ /* 0x002fca00078e0202 */
[----:B------:R-:W-:Y:S01]  /*0160*/  STG.E desc[UR4][R2.64], RZ ;  /* 0x000000ff02007986 */ /* 0x000fe2000c101904 */
[----:B------:R-:W-:Y:S05]  /*0170*/  EXIT ;  /* 0x000000000000794d */ /* 0x000fea0003800000 */
.L_x_0:
[----:B------:R-:W-:-:S00]  /*0180*/  BRA `(.L_x_0) ;  /* 0xfffffffc00fc7947 */ /* 0x000fc0000383ffff */
[----:B------:R-:W-:-:S00]  /*0190*/  NOP ;  /* 0x0000000000007918 */ /* 0x000fc00000000000 */
        /* <DEDUP_REMOVED lines=14> */
.L_x_1:


//--------------------- .nv.shared.reserved.0     --------------------------
	.section	.nv.shared.reserved.0,"aw",@nobits
	.weak		__nv_reservedSMEM_offset_0_alias
	.size		__nv_reservedSMEM_offset_0_alias, 0, 64
	.other		__nv_reservedSMEM_offset_0_alias,@"STO_CUDA_RESERVED_SHARED STV_DEFAULT"
__nv_reservedSMEM_offset_0_alias:
	.zero		0
	.zero		64


//--------------------- .nv.constant0._Z10count_pi_1PfS_Pi --------------------------
	.section	.nv.constant0._Z10count_pi_1PfS_Pi,"a",@progbits
	.sectionflags	@""
	.align	4
.nv.constant0._Z10count_pi_1PfS_Pi:
	.zero		920


//--------------------- SYMBOLS --------------------------

	.type		.nv.reservedSmem.offset0,@object
	.size		.nv.reservedSmem.offset0,0x4
